//
// Generated by NVIDIA NVVM Compiler
//
// Compiler Build ID: CL-36424714
// Cuda compilation tools, release 13.0, V13.0.88
// Based on NVVM 20.0.0
//

.version 9.0
.target sm_100
.address_size 64

	// .globl	_Z22rungeKuttaHeatEquationdPdddi

.visible .entry _Z22rungeKuttaHeatEquationdPdddi(
	.param .f64 _Z22rungeKuttaHeatEquationdPdddi_param_0,
	.param .u64 .ptr .align 1 _Z22rungeKuttaHeatEquationdPdddi_param_1,
	.param .f64 _Z22rungeKuttaHeatEquationdPdddi_param_2,
	.param .f64 _Z22rungeKuttaHeatEquationdPdddi_param_3,
	.param .u32 _Z22rungeKuttaHeatEquationdPdddi_param_4
)
{
	.reg .pred 	%p<4>;
	.reg .b32 	%r<10>;
	.reg .b64 	%rd<7>;
	.reg .b64 	%fd<15>;

	ld.param.f64 	%fd1, [_Z22rungeKuttaHeatEquationdPdddi_param_0];
	ld.param.u64 	%rd1, [_Z22rungeKuttaHeatEquationdPdddi_param_1];
	ld.param.f64 	%fd2, [_Z22rungeKuttaHeatEquationdPdddi_param_2];
	ld.param.u32 	%r2, [_Z22rungeKuttaHeatEquationdPdddi_param_4];
	mov.u32 	%r4, %ctaid.x;
	mov.u32 	%r5, %ntid.x;
	mov.u32 	%r6, %tid.x;
	mad.lo.s32 	%r7, %r4, %r5, %r6;
	setp.lt.s32 	%p1, %r7, 1;
	add.s32 	%r8, %r2, -1;
	setp.ge.s32 	%p2, %r7, %r8;
	or.pred  	%p3, %p1, %p2;
	@%p3 bra 	$L__BB0_2;
	cvta.to.global.u64 	%rd2, %rd1;
	add.s32 	%r9, %r7, -1;
	mul.wide.u32 	%rd3, %r9, 8;
	add.s64 	%rd4, %rd2, %rd3;
	ld.global.f64 	%fd3, [%rd4];
	mul.wide.u32 	%rd5, %r7, 8;
	add.s64 	%rd6, %rd2, %rd5;
	ld.global.f64 	%fd4, [%rd6];
	ld.global.f64 	%fd5, [%rd6+8];
	add.f64 	%fd6, %fd4, %fd4;
	sub.f64 	%fd7, %fd3, %fd6;
	add.f64 	%fd8, %fd5, %fd7;
	mul.f64 	%fd9, %fd1, %fd8;
	mul.f64 	%fd10, %fd2, %fd9;
	fma.rn.f64 	%fd11, %fd10, 0d4000000000000000, %fd10;
	fma.rn.f64 	%fd12, %fd10, 0d4000000000000000, %fd11;
	add.f64 	%fd13, %fd10, %fd12;
	fma.rn.f64 	%fd14, %fd13, 0d3FC5555555555555, %fd4;
	st.global.f64 	[%rd6], %fd14;
$L__BB0_2:
	ret;

}


// ===== COMPILED SASS (sm_100) =====

	.target	sm_100

	.elftype	@"ET_EXEC"


//--------------------- .note.nv.tkinfo           --------------------------
	.section	.note.nv.tkinfo,"",@"SHT_NOTE"
	.sectionflags	@"SHF_NOTE_NV_TKINFO"
	.tkinfo
        /*0018*/ 	.word	0x00000002
        /*0030*/ 	.string	""
        /*0030*/ 	.string	"ptxas"
        /*0030*/ 	.string	"Cuda compilation tools, release 13.0, V13.0.88"
        /*0030*/ 	.string	"Build cuda_13.0.r13.0/compiler.36424714_0"
        /*0030*/ 	.string	"-arch sm_100 -m 64 "



//--------------------- .note.nv.cuinfo           --------------------------
	.section	.note.nv.cuinfo,"",@"SHT_NOTE"
	.sectionflags	@"SHF_NOTE_NV_CUINFO"
        /*0018*/ 	.short	0x0002
        /*001a*/ 	.short	0x0064
        /*001c*/ 	.short	0x0082
	.zero		2


//--------------------- .nv.info                  --------------------------
	.section	.nv.info,"",@"SHT_CUDA_INFO"
	.align	4


	//----- nvinfo : EIATTR_REGCOUNT
	.align		4
        /*0000*/ 	.byte	0x04, 0x2f
        /*0002*/ 	.short	(.L_1 - .L_0)
	.align		4
.L_0:
        /*0004*/ 	.word	index@(_Z22rungeKuttaHeatEquationdPdddi)
        /*0008*/ 	.word	0x00000010


	//----- nvinfo : EIATTR_FRAME_SIZE
	.align		4
.L_1:
        /*000c*/ 	.byte	0x04, 0x11
        /*000e*/ 	.short	(.L_3 - .L_2)
	.align		4
.L_2:
        /*0010*/ 	.word	index@(_Z22rungeKuttaHeatEquationdPdddi)
        /*0014*/ 	.word	0x00000000


	//----- nvinfo : EIATTR_MIN_STACK_SIZE
	.align		4
.L_3:
        /*0018*/ 	.byte	0x04, 0x12
        /*001a*/ 	.short	(.L_5 - .L_4)
	.align		4
.L_4:
        /*001c*/ 	.word	index@(_Z22rungeKuttaHeatEquationdPdddi)
        /*0020*/ 	.word	0x00000000
.L_5:


//--------------------- .nv.compat                --------------------------
	.section	.nv.compat,"",@"SHT_CUDA_COMPAT_INFO"
	.align	4
        /*0000*/ 	.byte	0x02, 0x09, 0x00, 0x00, 0x02, 0x02, 0x01, 0x00, 0x02, 0x05, 0x05, 0x00, 0x03, 0x07, 0x01, 0x01
        /*0010*/ 	.byte	0x02, 0x03, 0x00, 0x00, 0x02, 0x06, 0x01, 0x00, 0x04, 0x0b, 0x08, 0x00, 0x01, 0x00, 0x00, 0x00
        /*0020*/ 	.byte	0x00, 0x00, 0x00, 0x00


//--------------------- .nv.info._Z22rungeKuttaHeatEquationdPdddi --------------------------
	.section	.nv.info._Z22rungeKuttaHeatEquationdPdddi,"",@"SHT_CUDA_INFO"
	.sectionflags	@""
	.align	4


	//----- nvinfo : EIATTR_CUDA_API_VERSION
	.align		4
        /*0000*/ 	.byte	0x04, 0x37
        /*0002*/ 	.short	(.L_7 - .L_6)
.L_6:
        /*0004*/ 	.word	0x00000082


	//----- nvinfo : EIATTR_KPARAM_INFO
	.align		4
.L_7:
        /*0008*/ 	.byte	0x04, 0x17
        /*000a*/ 	.short	(.L_9 - .L_8)
.L_8:
        /*000c*/ 	.word	0x00000000
        /*0010*/ 	.short	0x0004
        /*0012*/ 	.short	0x0020
        /*0014*/ 	.byte	0x00, 0xf0, 0x11, 0x00


	//----- nvinfo : EIATTR_KPARAM_INFO
	.align		4
.L_9:
        /*0018*/ 	.byte	0x04, 0x17
        /*001a*/ 	.short	(.L_11 - .L_10)
.L_10:
        /*001c*/ 	.word	0x00000000
        /*0020*/ 	.short	0x0003
        /*0022*/ 	.short	0x0018
        /*0024*/ 	.byte	0x00, 0xf0, 0x21, 0x00


	//----- nvinfo : EIATTR_KPARAM_INFO
	.align		4
.L_11:
        /*0028*/ 	.byte	0x04, 0x17
        /*002a*/ 	.short	(.L_13 - .L_12)
.L_12:
        /*002c*/ 	.word	0x00000000
        /*0030*/ 	.short	0x0002
        /*0032*/ 	.short	0x0010
        /*0034*/ 	.byte	0x00, 0xf0, 0x21, 0x00


	//----- nvinfo : EIATTR_KPARAM_INFO
	.align		4
.L_13:
        /*0038*/ 	.byte	0x04, 0x17
        /*003a*/ 	.short	(.L_15 - .L_14)
.L_14:
        /*003c*/ 	.word	0x00000000
        /*0040*/ 	.short	0x0001
        /*0042*/ 	.short	0x0008
        /*0044*/ 	.byte	0x00, 0xf5, 0x21, 0x00


	//----- nvinfo : EIATTR_KPARAM_INFO
	.align		4
.L_15:
        /*0048*/ 	.byte	0x04, 0x17
        /*004a*/ 	.short	(.L_17 - .L_16)
.L_16:
        /*004c*/ 	.word	0x00000000
        /*0050*/ 	.short	0x0000
        /*0052*/ 	.short	0x0000
        /*0054*/ 	.byte	0x00, 0xf0, 0x21, 0x00


	//----- nvinfo : EIATTR_SPARSE_MMA_MASK
	.align		4
.L_17:
        /*0058*/ 	.byte	0x03, 0x50
        /*005a*/ 	.short	0x0000


	//----- nvinfo : EIATTR_MAXREG_COUNT
	.align		4
        /*005c*/ 	.byte	0x03, 0x1b
        /*005e*/ 	.short	0x00ff


	//----- nvinfo : EIATTR_MERCURY_ISA_VERSION
	.align		4
        /*0060*/ 	.byte	0x03, 0x5f
        /*0062*/ 	.short	0x0101


	//----- nvinfo : EIATTR_VRC_CTA_INIT_COUNT
	.align		4
        /*0064*/ 	.byte	0x02, 0x4a
	.zero		1
	.zero		1


	//----- nvinfo : EIATTR_EXIT_INSTR_OFFSETS
	.align		4
        /*0068*/ 	.byte	0x04, 0x1c
        /*006a*/ 	.short	(.L_19 - .L_18)


	//   ....[0]....
.L_18:
        /*006c*/ 	.word	0x00000090


	//   ....[1]....
        /*0070*/ 	.word	0x00000200


	//----- nvinfo : EIATTR_CBANK_PARAM_SIZE
	.align		4
.L_19:
        /*0074*/ 	.byte	0x03, 0x19
        /*0076*/ 	.short	0x0024


	//----- nvinfo : EIATTR_PARAM_CBANK
	.align		4
        /*0078*/ 	.byte	0x04, 0x0a
        /*007a*/ 	.short	(.L_21 - .L_20)
	.align		4
.L_20:
        /*007c*/ 	.word	index@(.nv.constant0._Z22rungeKuttaHeatEquationdPdddi)
        /*0080*/ 	.short	0x0380
        /*0082*/ 	.short	0x0024


	//----- nvinfo : EIATTR_SW_WAR
	.align		4
.L_21:
        /*0084*/ 	.byte	0x04, 0x36
        /*0086*/ 	.short	(.L_23 - .L_22)
.L_22:
        /*0088*/ 	.word	0x00000008
.L_23:


//--------------------- .nv.callgraph             --------------------------
	.section	.nv.callgraph,"",@"SHT_CUDA_CALLGRAPH"
	.align	4
	.sectionentsize	8
	.align		4
        /*0000*/ 	.word	0x00000000
	.align		4
        /*0004*/ 	.word	0xffffffff
	.align		4
        /*0008*/ 	.word	0x00000000
	.align		4
        /*000c*/ 	.word	0xfffffffe
	.align		4
        /*0010*/ 	.word	0x00000000
	.align		4
        /*0014*/ 	.word	0xfffffffd
	.align		4
        /*0018*/ 	.word	0x00000000
	.align		4
        /*001c*/ 	.word	0xfffffffc


//--------------------- .text._Z22rungeKuttaHeatEquationdPdddi --------------------------
	.section	.text._Z22rungeKuttaHeatEquationdPdddi,"ax",@progbits
	.align	128
        .global         _Z22rungeKuttaHeatEquationdPdddi
        .type           _Z22rungeKuttaHeatEquationdPdddi,@function
        .size           _Z22rungeKuttaHeatEquationdPdddi,(.L_x_1 - _Z22rungeKuttaHeatEquationdPdddi)
        .other          _Z22rungeKuttaHeatEquationdPdddi,@"STO_CUDA_ENTRY STV_DEFAULT"
_Z22rungeKuttaHeatEquationdPdddi:
.text._Z22rungeKuttaHeatEquationdPdddi:
[----:B------:R-:W-:Y:S01]  /*0000*/  LDC R1, c[0x0][0x37c] ;  /* 0x0000df00ff017b82 */ /* 0x000fe20000000800 */
[----:B------:R-:W0:Y:S07]  /*0010*/  S2R R0, SR_TID.X ;  /* 0x0000000000007919 */ /* 0x000e2e0000002100 */
[----:B------:R-:W0:Y:S01]  /*0020*/  S2UR UR5, SR_CTAID.X ;  /* 0x00000000000579c3 */ /* 0x000e220000002500 */
[----:B------:R-:W1:Y:S07]  /*0030*/  LDCU UR4, c[0x0][0x3a0] ;  /* 0x00007400ff0477ac */ /* 0x000e6e0008000800 */
[----:B------:R-:W0:Y:S01]  /*0040*/  LDC R5, c[0x0][0x360] ;  /* 0x0000d800ff057b82 */ /* 0x000e220000000800 */
[----:B-1----:R-:W-:Y:S01]  /*0050*/  UIADD3 UR4, UPT, UPT, UR4, -0x1, URZ ;  /* 0xffffffff04047890 */ /* 0x002fe2000fffe0ff */
[----:B0-----:R-:W-:-:S05]  /*0060*/  IMAD R5, R5, UR5, R0 ;  /* 0x0000000505057c24 */ /* 0x001fca000f8e0200 */
[----:B------:R-:W-:-:S04]  /*0070*/  ISETP.GE.AND P0, PT, R5, UR4, PT ;  /* 0x0000000405007c0c */ /* 0x000fc8000bf06270 */
[----:B------:R-:W-:-:S13]  /*0080*/  ISETP.LT.OR P0, PT, R5, 0x1, P0 ;  /* 0x000000010500780c */ /* 0x000fda0000701670 */
[----:B------:R-:W-:Y:S05]  /*0090*/  @P0 EXIT ;  /* 0x000000000000094d */ /* 0x000fea0003800000 */
[----:B------:R-:W0:Y:S01]  /*00a0*/  LDC.64 R6, c[0x0][0x388] ;  /* 0x0000e200ff067b82 */ /* 0x000e220000000a00 */
[----:B------:R-:W1:Y:S01]  /*00b0*/  LDCU.64 UR4, c[0x0][0x358] ;  /* 0x00006b00ff0477ac */ /* 0x000e620008000a00 */
[C---:B------:R-:W-:Y:S01]  /*00c0*/  IADD3 R9, PT, PT, R5.reuse, -0x1, RZ ;  /* 0xffffffff05097810 */ /* 0x040fe20007ffe0ff */
[----:B------:R-:W2:Y:S05]  /*00d0*/  LDCU.64 UR6, c[0x0][0x390] ;  /* 0x00007200ff0677ac */ /* 0x000eaa0008000a00 */
[----:B------:R-:W3:Y:S01]  /*00e0*/  LDC.64 R12, c[0x0][0x380] ;  /* 0x0000e000ff0c7b82 */ /* 0x000ee20000000a00 */
[----:B0-----:R-:W-:-:S05]  /*00f0*/  IMAD.WIDE.U32 R2, R5, 0x8, R6 ;  /* 0x0000000805027825 */ /* 0x001fca00078e0006 */
[----:B-1----:R-:W4:Y:S01]  /*0100*/  LDG.E.64 R4, desc[UR4][R2.64] ;  /* 0x0000000402047981 */ /* 0x002f22000c1e1b00 */
[----:B------:R-:W-:-:S03]  /*0110*/  IMAD.WIDE.U32 R6, R9, 0x8, R6 ;  /* 0x0000000809067825 */ /* 0x000fc600078e0006 */
[----:B------:R-:W5:Y:S04]  /*0120*/  LDG.E.64 R8, desc[UR4][R2.64+0x8] ;  /* 0x0000080402087981 */ /* 0x000f68000c1e1b00 */
[----:B------:R-:W2:Y:S01]  /*0130*/  LDG.E.64 R6, desc[UR4][R6.64] ;  /* 0x0000000406067981 */ /* 0x000ea2000c1e1b00 */
[----:B----4-:R-:W-:-:S08]  /*0140*/  DADD R10, R4, R4 ;  /* 0x00000000040a7229 */ /* 0x010fd00000000004 */
[----:B--2---:R-:W-:-:S08]  /*0150*/  DADD R10, R6, -R10 ;  /* 0x00000000060a7229 */ /* 0x004fd0000000080a */
[----:B-----5:R-:W-:-:S08]  /*0160*/  DADD R8, R8, R10 ;  /* 0x0000000008087229 */ /* 0x020fd0000000000a */
[----:B---3--:R-:W-:-:S08]  /*0170*/  DMUL R8, R8, R12 ;  /* 0x0000000c08087228 */ /* 0x008fd00000000000 */
[----:B------:R-:W-:-:S08]  /*0180*/  DMUL R8, R8, UR6 ;  /* 0x0000000608087c28 */ /* 0x000fd00008000000 */
[----:B------:R-:W-:-:S08]  /*0190*/  DFMA R10, R8, 2, R8 ;  /* 0x40000000080a782b */ /* 0x000fd00000000008 */
[----:B------:R-:W-:Y:S01]  /*01a0*/  DFMA R10, R8, 2, R10 ;  /* 0x40000000080a782b */ /* 0x000fe2000000000a */
[----:B------:R-:W-:Y:S01]  /*01b0*/  UMOV UR6, 0x55555555 ;  /* 0x5555555500067882 */ /* 0x000fe20000000000 */
[----:B------:R-:W-:-:S06]  /*01c0*/  UMOV UR7, 0x3fc55555 ;  /* 0x3fc5555500077882 */ /* 0x000fcc0000000000 */
[----:B------:R-:W-:-:S08]  /*01d0*/  DADD R10, R8, R10 ;  /* 0x00000000080a7229 */ /* 0x000fd0000000000a */
[----:B------:R-:W-:-:S07]  /*01e0*/  DFMA R10, R10, UR6, R4 ;  /* 0x000000060a0a7c2b */ /* 0x000fce0008000004 */
[----:B------:R-:W-:Y:S01]  /*01f0*/  STG.E.64 desc[UR4][R2.64], R10 ;  /* 0x0000000a02007986 */ /* 0x000fe2000c101b04 */
[----:B------:R-:W-:Y:S05]  /*0200*/  EXIT ;  /* 0x000000000000794d */ /* 0x000fea0003800000 */
.L_x_0:
[----:B------:R-:W-:-:S00]  /*0210*/  BRA `(.L_x_0) ;  /* 0xfffffffc00fc7947 */ /* 0x000fc0000383ffff */
[----:B------:R-:W-:-:S00]  /*0220*/  NOP ;  /* 0x0000000000007918 */ /* 0x000fc00000000000 */
        /* <DEDUP_REMOVED lines=13> */
.L_x_1:


//--------------------- .nv.shared.reserved.0     --------------------------
	.section	.nv.shared.reserved.0,"aw",@nobits
	.weak		__nv_reservedSMEM_offset_0_alias
	.size		__nv_reservedSMEM_offset_0_alias, 0, 64
	.other		__nv_reservedSMEM_offset_0_alias,@"STO_CUDA_RESERVED_SHARED STV_DEFAULT"
__nv_reservedSMEM_offset_0_alias:
	.zero		0
	.zero		64


//--------------------- .nv.constant0._Z22rungeKuttaHeatEquationdPdddi --------------------------
	.section	.nv.constant0._Z22rungeKuttaHeatEquationdPdddi,"a",@progbits
	.sectionflags	@""
	.align	4
.nv.constant0._Z22rungeKuttaHeatEquationdPdddi:
	.zero		932


//--------------------- SYMBOLS --------------------------

	.type		.nv.reservedSmem.offset0,@object
	.size		.nv.reservedSmem.offset0,0x4
